//
// Generated by NVIDIA NVVM Compiler
//
// Compiler Build ID: CL-36424714
// Cuda compilation tools, release 13.0, V13.0.88
// Based on NVVM 20.0.0
//

.version 9.0
.target sm_100
.address_size 64

	// .globl	_Z11bucket_sortPiS_i

.visible .entry _Z11bucket_sortPiS_i(
	.param .u64 .ptr .align 1 _Z11bucket_sortPiS_i_param_0,
	.param .u64 .ptr .align 1 _Z11bucket_sortPiS_i_param_1,
	.param .u32 _Z11bucket_sortPiS_i_param_2
)
{
	.reg .pred 	%p<4>;
	.reg .b32 	%r<16>;
	.reg .b64 	%rd<11>;

	ld.param.u64 	%rd3, [_Z11bucket_sortPiS_i_param_0];
	ld.param.u64 	%rd4, [_Z11bucket_sortPiS_i_param_1];
	ld.param.u32 	%r6, [_Z11bucket_sortPiS_i_param_2];
	cvta.to.global.u64 	%rd1, %rd4;
	mov.u32 	%r7, %ctaid.x;
	mov.u32 	%r8, %ntid.x;
	mov.u32 	%r9, %tid.x;
	mad.lo.s32 	%r1, %r7, %r8, %r9;
	setp.ge.s32 	%p1, %r1, %r6;
	@%p1 bra 	$L__BB0_4;
	cvta.to.global.u64 	%rd5, %rd3;
	mul.wide.s32 	%rd6, %r1, 4;
	add.s64 	%rd2, %rd5, %rd6;
	ld.global.u32 	%r10, [%rd2];
	mul.wide.s32 	%rd7, %r10, 4;
	add.s64 	%rd8, %rd1, %rd7;
	atom.global.add.u32 	%r11, [%rd8], 1;
	bar.sync 	0;
	setp.lt.s32 	%p2, %r1, 0;
	@%p2 bra 	$L__BB0_4;
	mov.b32 	%r14, 0;
	mov.u32 	%r15, %r14;
$L__BB0_3:
	st.global.u32 	[%rd2], %r14;
	mul.wide.u32 	%rd9, %r14, 4;
	add.s64 	%rd10, %rd1, %rd9;
	ld.global.u32 	%r13, [%rd10];
	add.s32 	%r15, %r13, %r15;
	add.s32 	%r14, %r14, 1;
	setp.le.s32 	%p3, %r15, %r1;
	@%p3 bra 	$L__BB0_3;
$L__BB0_4:
	ret;

}


// ===== COMPILED SASS (sm_100) =====

	.target	sm_100

	.elftype	@"ET_EXEC"


//--------------------- .note.nv.tkinfo           --------------------------
	.section	.note.nv.tkinfo,"",@"SHT_NOTE"
	.sectionflags	@"SHF_NOTE_NV_TKINFO"
	.tkinfo
        /*0018*/ 	.word	0x00000002
        /*0030*/ 	.string	""
        /*0030*/ 	.string	"ptxas"
        /*0030*/ 	.string	"Cuda compilation tools, release 13.0, V13.0.88"
        /*0030*/ 	.string	"Build cuda_13.0.r13.0/compiler.36424714_0"
        /*0030*/ 	.string	"-arch sm_100 -m 64 "



//--------------------- .note.nv.cuinfo           --------------------------
	.section	.note.nv.cuinfo,"",@"SHT_NOTE"
	.sectionflags	@"SHF_NOTE_NV_CUINFO"
        /*0018*/ 	.short	0x0002
        /*001a*/ 	.short	0x0064
        /*001c*/ 	.short	0x0082
	.zero		2


//--------------------- .nv.info                  --------------------------
	.section	.nv.info,"",@"SHT_CUDA_INFO"
	.align	4


	//----- nvinfo : EIATTR_REGCOUNT
	.align		4
        /*0000*/ 	.byte	0x04, 0x2f
        /*0002*/ 	.short	(.L_1 - .L_0)
	.align		4
.L_0:
        /*0004*/ 	.word	index@(_Z11bucket_sortPiS_i)
        /*0008*/ 	.word	0x0000000e


	//----- nvinfo : EIATTR_FRAME_SIZE
	.align		4
.L_1:
        /*000c*/ 	.byte	0x04, 0x11
        /*000e*/ 	.short	(.L_3 - .L_2)
	.align		4
.L_2:
        /*0010*/ 	.word	index@(_Z11bucket_sortPiS_i)
        /*0014*/ 	.word	0x00000000


	//----- nvinfo : EIATTR_MIN_STACK_SIZE
	.align		4
.L_3:
        /*0018*/ 	.byte	0x04, 0x12
        /*001a*/ 	.short	(.L_5 - .L_4)
	.align		4
.L_4:
        /*001c*/ 	.word	index@(_Z11bucket_sortPiS_i)
        /*0020*/ 	.word	0x00000000
.L_5:


//--------------------- .nv.compat                --------------------------
	.section	.nv.compat,"",@"SHT_CUDA_COMPAT_INFO"
	.align	4
        /*0000*/ 	.byte	0x02, 0x09, 0x00, 0x00, 0x02, 0x02, 0x01, 0x00, 0x02, 0x05, 0x05, 0x00, 0x03, 0x07, 0x01, 0x01
        /*0010*/ 	.byte	0x02, 0x03, 0x00, 0x00, 0x02, 0x06, 0x01, 0x00, 0x04, 0x0b, 0x08, 0x00, 0x09, 0x00, 0x00, 0x00
        /*0020*/ 	.byte	0x00, 0x00, 0x00, 0x00


//--------------------- .nv.info._Z11bucket_sortPiS_i --------------------------
	.section	.nv.info._Z11bucket_sortPiS_i,"",@"SHT_CUDA_INFO"
	.sectionflags	@""
	.align	4


	//----- nvinfo : EIATTR_CUDA_API_VERSION
	.align		4
        /*0000*/ 	.byte	0x04, 0x37
        /*0002*/ 	.short	(.L_7 - .L_6)
.L_6:
        /*0004*/ 	.word	0x00000082


	//----- nvinfo : EIATTR_KPARAM_INFO
	.align		4
.L_7:
        /*0008*/ 	.byte	0x04, 0x17
        /*000a*/ 	.short	(.L_9 - .L_8)
.L_8:
        /*000c*/ 	.word	0x00000000
        /*0010*/ 	.short	0x0002
        /*0012*/ 	.short	0x0010
        /*0014*/ 	.byte	0x00, 0xf0, 0x11, 0x00


	//----- nvinfo : EIATTR_KPARAM_INFO
	.align		4
.L_9:
        /*0018*/ 	.byte	0x04, 0x17
        /*001a*/ 	.short	(.L_11 - .L_10)
.L_10:
        /*001c*/ 	.word	0x00000000
        /*0020*/ 	.short	0x0001
        /*0022*/ 	.short	0x0008
        /*0024*/ 	.byte	0x00, 0xf5, 0x21, 0x00


	//----- nvinfo : EIATTR_KPARAM_INFO
	.align		4
.L_11:
        /*0028*/ 	.byte	0x04, 0x17
        /*002a*/ 	.short	(.L_13 - .L_12)
.L_12:
        /*002c*/ 	.word	0x00000000
        /*0030*/ 	.short	0x0000
        /*0032*/ 	.short	0x0000
        /*0034*/ 	.byte	0x00, 0xf5, 0x21, 0x00


	//----- nvinfo : EIATTR_SPARSE_MMA_MASK
	.align		4
.L_13:
        /*0038*/ 	.byte	0x03, 0x50
        /*003a*/ 	.short	0x0000


	//----- nvinfo : EIATTR_MAXREG_COUNT
	.align		4
        /*003c*/ 	.byte	0x03, 0x1b
        /*003e*/ 	.short	0x00ff


	//----- nvinfo : EIATTR_NUM_BARRIERS
	.align		4
        /*0040*/ 	.byte	0x02, 0x4c
        /*0042*/ 	.byte	0x01
	.zero		1


	//----- nvinfo : EIATTR_MERCURY_ISA_VERSION
	.align		4
        /*0044*/ 	.byte	0x03, 0x5f
        /*0046*/ 	.short	0x0101


	//----- nvinfo : EIATTR_VRC_CTA_INIT_COUNT
	.align		4
        /*0048*/ 	.byte	0x02, 0x4a
	.zero		1
	.zero		1


	//----- nvinfo : EIATTR_EXIT_INSTR_OFFSETS
	.align		4
        /*004c*/ 	.byte	0x04, 0x1c
        /*004e*/ 	.short	(.L_15 - .L_14)


	//   ....[0]....
.L_14:
        /*0050*/ 	.word	0x00000070


	//   ....[1]....
        /*0054*/ 	.word	0x00000120


	//   ....[2]....
        /*0058*/ 	.word	0x000001c0


	//----- nvinfo : EIATTR_CRS_STACK_SIZE
	.align		4
.L_15:
        /*005c*/ 	.byte	0x04, 0x1e
        /*005e*/ 	.short	(.L_17 - .L_16)
.L_16:
        /*0060*/ 	.word	0x00000000


	//----- nvinfo : EIATTR_CBANK_PARAM_SIZE
	.align		4
.L_17:
        /*0064*/ 	.byte	0x03, 0x19
        /*0066*/ 	.short	0x0014


	//----- nvinfo : EIATTR_PARAM_CBANK
	.align		4
        /*0068*/ 	.byte	0x04, 0x0a
        /*006a*/ 	.short	(.L_19 - .L_18)
	.align		4
.L_18:
        /*006c*/ 	.word	index@(.nv.constant0._Z11bucket_sortPiS_i)
        /*0070*/ 	.short	0x0380
        /*0072*/ 	.short	0x0014


	//----- nvinfo : EIATTR_SW_WAR
	.align		4
.L_19:
        /*0074*/ 	.byte	0x04, 0x36
        /*0076*/ 	.short	(.L_21 - .L_20)
.L_20:
        /*0078*/ 	.word	0x00000008
.L_21:


//--------------------- .nv.callgraph             --------------------------
	.section	.nv.callgraph,"",@"SHT_CUDA_CALLGRAPH"
	.align	4
	.sectionentsize	8
	.align		4
        /*0000*/ 	.word	0x00000000
	.align		4
        /*0004*/ 	.word	0xffffffff
	.align		4
        /*0008*/ 	.word	0x00000000
	.align		4
        /*000c*/ 	.word	0xfffffffe
	.align		4
        /*0010*/ 	.word	0x00000000
	.align		4
        /*0014*/ 	.word	0xfffffffd
	.align		4
        /*0018*/ 	.word	0x00000000
	.align		4
        /*001c*/ 	.word	0xfffffffc


//--------------------- .text._Z11bucket_sortPiS_i --------------------------
	.section	.text._Z11bucket_sortPiS_i,"ax",@progbits
	.align	128
        .global         _Z11bucket_sortPiS_i
        .type           _Z11bucket_sortPiS_i,@function
        .size           _Z11bucket_sortPiS_i,(.L_x_2 - _Z11bucket_sortPiS_i)
        .other          _Z11bucket_sortPiS_i,@"STO_CUDA_ENTRY STV_DEFAULT"
_Z11bucket_sortPiS_i:
.text._Z11bucket_sortPiS_i:
[----:B------:R-:W-:Y:S01]  /*0000*/  LDC R1, c[0x0][0x37c] ;  /* 0x0000df00ff017b82 */ /* 0x000fe20000000800 */
[----:B------:R-:W0:Y:S07]  /*0010*/  S2R R0, SR_TID.X ;  /* 0x0000000000007919 */ /* 0x000e2e0000002100 */
[----:B------:R-:W0:Y:S01]  /*0020*/  S2UR UR4, SR_CTAID.X ;  /* 0x00000000000479c3 */ /* 0x000e220000002500 */
[----:B------:R-:W1:Y:S07]  /*0030*/  LDCU UR5, c[0x0][0x390] ;  /* 0x00007200ff0577ac */ /* 0x000e6e0008000800 */
[----:B------:R-:W0:Y:S02]  /*0040*/  LDC R9, c[0x0][0x360] ;  /* 0x0000d800ff097b82 */ /* 0x000e240000000800 */
[----:B0-----:R-:W-:-:S05]  /*0050*/  IMAD R9, R9, UR4, R0 ;  /* 0x0000000409097c24 */ /* 0x001fca000f8e0200 */
[----:B-1----:R-:W-:-:S13]  /*0060*/  ISETP.GE.AND P0, PT, R9, UR5, PT ;  /* 0x0000000509007c0c */ /* 0x002fda000bf06270 */
[----:B------:R-:W-:Y:S05]  /*0070*/  @P0 EXIT ;  /* 0x000000000000094d */ /* 0x000fea0003800000 */
[----:B------:R-:W0:Y:S01]  /*0080*/  LDC.64 R2, c[0x0][0x380] ;  /* 0x0000e000ff027b82 */ /* 0x000e220000000a00 */
[----:B------:R-:W1:Y:S07]  /*0090*/  LDCU.64 UR4, c[0x0][0x358] ;  /* 0x00006b00ff0477ac */ /* 0x000e6e0008000a00 */
[----:B------:R-:W2:Y:S01]  /*00a0*/  LDC.64 R6, c[0x0][0x388] ;  /* 0x0000e200ff067b82 */ /* 0x000ea20000000a00 */
[----:B0-----:R-:W-:-:S05]  /*00b0*/  IMAD.WIDE R2, R9, 0x4, R2 ;  /* 0x0000000409027825 */ /* 0x001fca00078e0202 */
[----:B-1----:R-:W2:Y:S01]  /*00c0*/  LDG.E R5, desc[UR4][R2.64] ;  /* 0x0000000402057981 */ /* 0x002ea2000c1e1900 */
[----:B------:R-:W-:Y:S01]  /*00d0*/  HFMA2 R11, -RZ, RZ, 0, 5.9604644775390625e-08 ;  /* 0x00000001ff0b7431 */ /* 0x000fe200000001ff */
[----:B------:R-:W-:Y:S01]  /*00e0*/  ISETP.GE.AND P0, PT, R9, RZ, PT ;  /* 0x000000ff0900720c */ /* 0x000fe20003f06270 */
[----:B--2---:R-:W-:-:S05]  /*00f0*/  IMAD.WIDE R4, R5, 0x4, R6 ;  /* 0x0000000405047825 */ /* 0x004fca00078e0206 */
[----:B------:R0:W-:Y:S01]  /*0100*/  REDG.E.ADD.STRONG.GPU desc[UR4][R4.64], R11 ;  /* 0x0000000b0400798e */ /* 0x0001e2000c12e104 */
[----:B------:R-:W-:Y:S06]  /*0110*/  BAR.SYNC.DEFER_BLOCKING 0x0 ;  /* 0x0000000000007b1d */ /* 0x000fec0000010000 */
[----:B------:R-:W-:Y:S05]  /*0120*/  @!P0 EXIT ;  /* 0x000000000000894d */ /* 0x000fea0003800000 */
[----:B0-----:R-:W-:Y:S01]  /*0130*/  MOV R11, RZ ;  /* 0x000000ff000b7202 */ /* 0x001fe20000000f00 */
[----:B------:R-:W-:-:S07]  /*0140*/  IMAD.MOV.U32 R0, RZ, RZ, RZ ;  /* 0x000000ffff007224 */ /* 0x000fce00078e00ff */
.L_x_0:
[C---:B------:R-:W-:Y:S01]  /*0150*/  IMAD.WIDE.U32 R4, R11.reuse, 0x4, R6 ;  /* 0x000000040b047825 */ /* 0x040fe200078e0006 */
[----:B------:R0:W-:Y:S05]  /*0160*/  STG.E desc[UR4][R2.64], R11 ;  /* 0x0000000b02007986 */ /* 0x0001ea000c101904 */
[----:B------:R-:W2:Y:S01]  /*0170*/  LDG.E R5, desc[UR4][R4.64] ;  /* 0x0000000404057981 */ /* 0x000ea2000c1e1900 */
[----:B0-----:R-:W-:Y:S01]  /*0180*/  VIADD R11, R11, 0x1 ;  /* 0x000000010b0b7836 */ /* 0x001fe20000000000 */
[----:B--2---:R-:W-:-:S04]  /*0190*/  IADD3 R0, PT, PT, R5, R0, RZ ;  /* 0x0000000005007210 */ /* 0x004fc80007ffe0ff */
[----:B------:R-:W-:-:S13]  /*01a0*/  ISETP.GT.AND P0, PT, R0, R9, PT ;  /* 0x000000090000720c */ /* 0x000fda0003f04270 */
[----:B------:R-:W-:Y:S05]  /*01b0*/  @!P0 BRA `(.L_x_0) ;  /* 0xfffffffc00e48947 */ /* 0x000fea000383ffff */
[----:B------:R-:W-:Y:S05]  /*01c0*/  EXIT ;  /* 0x000000000000794d */ /* 0x000fea0003800000 */
.L_x_1:
[----:B------:R-:W-:-:S00]  /*01d0*/  BRA `(.L_x_1) ;  /* 0xfffffffc00fc7947 */ /* 0x000fc0000383ffff */
[----:B------:R-:W-:-:S00]  /*01e0*/  NOP ;  /* 0x0000000000007918 */ /* 0x000fc00000000000 */
        /* <DEDUP_REMOVED lines=9> */
.L_x_2:


//--------------------- .nv.shared.reserved.0     --------------------------
	.section	.nv.shared.reserved.0,"aw",@nobits
	.weak		__nv_reservedSMEM_offset_0_alias
	.size		__nv_reservedSMEM_offset_0_alias, 0, 64
	.other		__nv_reservedSMEM_offset_0_alias,@"STO_CUDA_RESERVED_SHARED STV_DEFAULT"
__nv_reservedSMEM_offset_0_alias:
	.zero		0
	.zero		64


//--------------------- .nv.constant0._Z11bucket_sortPiS_i --------------------------
	.section	.nv.constant0._Z11bucket_sortPiS_i,"a",@progbits
	.sectionflags	@""
	.align	4
.nv.constant0._Z11bucket_sortPiS_i:
	.zero		916


//--------------------- SYMBOLS --------------------------

	.type		.nv.reservedSmem.offset0,@object
	.size		.nv.reservedSmem.offset0,0x4
